	.headerflags	@"EF_CUDA_TEXMODE_UNIFIED EF_CUDA_64BIT_ADDRESS EF_CUDA_ACCELERATORS EF_CUDA_SM90 EF_CUDA_VIRTUAL_SM(EF_CUDA_SM90)"
	.elftype	@"ET_EXEC"


//--------------------- .nv.info                  --------------------------
	.section	.nv.info,"",@"SHT_CUDA_INFO"
	.align	4


	//----- nvinfo : EIATTR_REGCOUNT
	.align		4
        /*0000*/ 	.byte	0x04, 0x2f
        /*0002*/ 	.short	(.L_3 - .L_2)
	.align		4
.L_2:
        /*0004*/ 	.word	index@(triton_poi_fused__native_batch_norm_legit_no_training_hardtanh_hardtanh_backward_19)
        /*0008*/ 	.word	0x00000010


	//----- nvinfo : EIATTR_MIN_STACK_SIZE
	.align		4
.L_3:
        /*000c*/ 	.byte	0x04, 0x12
        /*000e*/ 	.short	(.L_5 - .L_4)
	.align		4
.L_4:
        /*0010*/ 	.word	index@(triton_poi_fused__native_batch_norm_legit_no_training_hardtanh_hardtanh_backward_19)
        /*0014*/ 	.word	0x00000000


	//----- nvinfo : EIATTR_FRAME_SIZE
	.align		4
.L_5:
        /*0018*/ 	.byte	0x04, 0x11
        /*001a*/ 	.short	(.L_7 - .L_6)
	.align		4
.L_6:
        /*001c*/ 	.word	index@(triton_poi_fused__native_batch_norm_legit_no_training_hardtanh_hardtanh_backward_19)
        /*0020*/ 	.word	0x00000000


	//----- nvinfo : EIATTR_MIN_STACK_SIZE
	.align		4
.L_7:
        /*0024*/ 	.byte	0x04, 0x12
        /*0026*/ 	.short	(.L_9 - .L_8)
	.align		4
.L_8:
        /*0028*/ 	.word	index@(triton_poi_fused__native_batch_norm_legit_no_training_hardtanh_hardtanh_backward_19)
        /*002c*/ 	.word	0x00000000
.L_9:


//--------------------- .nv.info.triton_poi_fused__native_batch_norm_legit_no_training_hardtanh_hardtanh_backward_19 --------------------------
	.section	.nv.info.triton_poi_fused__native_batch_norm_legit_no_training_hardtanh_hardtanh_backward_19,"",@"SHT_CUDA_INFO"
	.sectionflags	@""
	.align	4


	//----- nvinfo : EIATTR_CUDA_API_VERSION
	.align		4
        /*0000*/ 	.byte	0x04, 0x37
        /*0002*/ 	.short	(.L_11 - .L_10)
.L_10:
        /*0004*/ 	.word	0x0000007c


	//----- nvinfo : EIATTR_KPARAM_INFO
	.align		4
.L_11:
        /*0008*/ 	.byte	0x04, 0x17
        /*000a*/ 	.short	(.L_13 - .L_12)
.L_12:
        /*000c*/ 	.word	0x00000000
        /*0010*/ 	.short	0x0007
        /*0012*/ 	.short	0x0038
        /*0014*/ 	.byte	0x00, 0xf0, 0x11, 0x00


	//----- nvinfo : EIATTR_KPARAM_INFO
	.align		4
.L_13:
        /*0018*/ 	.byte	0x04, 0x17
        /*001a*/ 	.short	(.L_15 - .L_14)
.L_14:
        /*001c*/ 	.word	0x00000000
        /*0020*/ 	.short	0x0006
        /*0022*/ 	.short	0x0030
        /*0024*/ 	.byte	0x00, 0xf4, 0x21, 0x00


	//----- nvinfo : EIATTR_KPARAM_INFO
	.align		4
.L_15:
        /*0028*/ 	.byte	0x04, 0x17
        /*002a*/ 	.short	(.L_17 - .L_16)
.L_16:
        /*002c*/ 	.word	0x00000000
        /*0030*/ 	.short	0x0005
        /*0032*/ 	.short	0x0028
        /*0034*/ 	.byte	0x00, 0xf4, 0x21, 0x00


	//----- nvinfo : EIATTR_KPARAM_INFO
	.align		4
.L_17:
        /*0038*/ 	.byte	0x04, 0x17
        /*003a*/ 	.short	(.L_19 - .L_18)
.L_18:
        /*003c*/ 	.word	0x00000000
        /*0040*/ 	.short	0x0004
        /*0042*/ 	.short	0x0020
        /*0044*/ 	.byte	0x00, 0xf4, 0x21, 0x00


	//----- nvinfo : EIATTR_KPARAM_INFO
	.align		4
.L_19:
        /*0048*/ 	.byte	0x04, 0x17
        /*004a*/ 	.short	(.L_21 - .L_20)
.L_20:
        /*004c*/ 	.word	0x00000000
        /*0050*/ 	.short	0x0003
        /*0052*/ 	.short	0x0018
        /*0054*/ 	.byte	0x00, 0xf4, 0x21, 0x00


	//----- nvinfo : EIATTR_KPARAM_INFO
	.align		4
.L_21:
        /*0058*/ 	.byte	0x04, 0x17
        /*005a*/ 	.short	(.L_23 - .L_22)
.L_22:
        /*005c*/ 	.word	0x00000000
        /*0060*/ 	.short	0x0002
        /*0062*/ 	.short	0x0010
        /*0064*/ 	.byte	0x00, 0xf4, 0x21, 0x00


	//----- nvinfo : EIATTR_KPARAM_INFO
	.align		4
.L_23:
        /*0068*/ 	.byte	0x04, 0x17
        /*006a*/ 	.short	(.L_25 - .L_24)
.L_24:
        /*006c*/ 	.word	0x00000000
        /*0070*/ 	.short	0x0001
        /*0072*/ 	.short	0x0008
        /*0074*/ 	.byte	0x00, 0xf4, 0x21, 0x00


	//----- nvinfo : EIATTR_KPARAM_INFO
	.align		4
.L_25:
        /*0078*/ 	.byte	0x04, 0x17
        /*007a*/ 	.short	(.L_27 - .L_26)
.L_26:
        /*007c*/ 	.word	0x00000000
        /*0080*/ 	.short	0x0000
        /*0082*/ 	.short	0x0000
        /*0084*/ 	.byte	0x00, 0xf4, 0x21, 0x00


	//----- nvinfo : EIATTR_SPARSE_MMA_MASK
	.align		4
.L_27:
        /*0088*/ 	.byte	0x03, 0x50
        /*008a*/ 	.short	0x0000


	//----- nvinfo : EIATTR_MAXREG_COUNT
	.align		4
        /*008c*/ 	.byte	0x03, 0x1b
        /*008e*/ 	.short	0x00ff


	//----- nvinfo : EIATTR_EXIT_INSTR_OFFSETS
	.align		4
        /*0090*/ 	.byte	0x04, 0x1c
        /*0092*/ 	.short	(.L_29 - .L_28)


	//   ....[0]....
.L_28:
        /*0094*/ 	.word	0x00000440


	//----- nvinfo : EIATTR_REQNTID
	.align		4
.L_29:
        /*0098*/ 	.byte	0x04, 0x10
        /*009a*/ 	.short	(.L_31 - .L_30)
.L_30:
        /*009c*/ 	.word	0x00000080
        /*00a0*/ 	.word	0x00000001
        /*00a4*/ 	.word	0x00000001


	//----- nvinfo : EIATTR_CBANK_PARAM_SIZE
	.align		4
.L_31:
        /*00a8*/ 	.byte	0x03, 0x19
        /*00aa*/ 	.short	0x003c


	//----- nvinfo : EIATTR_PARAM_CBANK
	.align		4
        /*00ac*/ 	.byte	0x04, 0x0a
        /*00ae*/ 	.short	(.L_33 - .L_32)
	.align		4
.L_32:
        /*00b0*/ 	.word	index@(.nv.constant0.triton_poi_fused__native_batch_norm_legit_no_training_hardtanh_hardtanh_backward_19)
        /*00b4*/ 	.short	0x0210
        /*00b6*/ 	.short	0x003c


	//----- nvinfo : EIATTR_SW_WAR
	.align		4
.L_33:
        /*00b8*/ 	.byte	0x04, 0x36
        /*00ba*/ 	.short	(.L_35 - .L_34)
.L_34:
        /*00bc*/ 	.word	0x00000008
.L_35:


//--------------------- .nv.callgraph             --------------------------
	.section	.nv.callgraph,"",@"SHT_CUDA_CALLGRAPH"
	.align	4
	.sectionentsize	8
	.align		4
        /*0000*/ 	.word	0x00000000
	.align		4
        /*0004*/ 	.word	0xffffffff
	.align		4
        /*0008*/ 	.word	0x00000000
	.align		4
        /*000c*/ 	.word	0xfffffffe
	.align		4
        /*0010*/ 	.word	0x00000000
	.align		4
        /*0014*/ 	.word	0xfffffffd
	.align		4
        /*0018*/ 	.word	0x00000000
	.align		4
        /*001c*/ 	.word	0xfffffffc


//--------------------- .nv.constant4             --------------------------
	.section	.nv.constant4,"a",@progbits
	.align	8
	.align		8
.nv.constant4:
        /*0000*/ 	.dword	_$_str
	.align		8
        /*0008*/ 	.dword	_$_str_$_2


//--------------------- .text.triton_poi_fused__native_batch_norm_legit_no_training_hardtanh_hardtanh_backward_19 --------------------------
	.section	.text.triton_poi_fused__native_batch_norm_legit_no_training_hardtanh_hardtanh_backward_19,"ax",@progbits
	.align	128
        .global         triton_poi_fused__native_batch_norm_legit_no_training_hardtanh_hardtanh_backward_19
        .type           triton_poi_fused__native_batch_norm_legit_no_training_hardtanh_hardtanh_backward_19,@function
        .size           triton_poi_fused__native_batch_norm_legit_no_training_hardtanh_hardtanh_backward_19,(.L_x_1 - triton_poi_fused__native_batch_norm_legit_no_training_hardtanh_hardtanh_backward_19)
        .other          triton_poi_fused__native_batch_norm_legit_no_training_hardtanh_hardtanh_backward_19,@"STO_CUDA_ENTRY STV_DEFAULT"
triton_poi_fused__native_batch_norm_legit_no_training_hardtanh_hardtanh_backward_19:
.text.triton_poi_fused__native_batch_norm_legit_no_training_hardtanh_hardtanh_backward_19:
[----:B------:R-:W-:Y:S01]  /*0000*/  LDC R1, c[0x0][0x28] ;  /* 0x00000a00ff017b82 */ /* 0x000fe20000000800 */
[----:B------:R-:W1:Y:S07]  /*0010*/  S2R R0, SR_TID.X ;  /* 0x0000000000007919 */ /* 0x000e6e0000002100 */
[----:B------:R-:W2:Y:S01]  /*0020*/  LDC.64 R6, c[0x0][0x220] ;  /* 0x00008800ff067b82 */ /* 0x000ea20000000a00 */
[----:B------:R-:W-:Y:S01]  /*0030*/  ULDC.64 UR4, c[0x0][0x208] ;  /* 0x0000820000047ab9 */ /* 0x000fe20000000a00 */
[----:B------:R-:W3:Y:S06]  /*0040*/  S2R R5, SR_CTAID.X ;  /* 0x0000000000057919 */ /* 0x000eec0000002500 */
[----:B------:R-:W4:Y:S08]  /*0050*/  LDC.64 R8, c[0x0][0x228] ;  /* 0x00008a00ff087b82 */ /* 0x000f300000000a00 */
[----:B------:R-:W5:Y:S01]  /*0060*/  LDC.64 R10, c[0x0][0x230] ;  /* 0x00008c00ff0a7b82 */ /* 0x000f620000000a00 */
[----:B------:R-:W-:Y:S01]  /*0070*/  IMAD.MOV.U32 R12, RZ, RZ, 0x3e800000 ;  /* 0x3e800000ff0c7424 */ /* 0x000fe200078e00ff */
[----:B------:R-:W-:Y:S01]  /*0080*/  ULDC.64 UR6, c[0x0][0x240] ;  /* 0x0000900000067ab9 */ /* 0x000fe20000000a00 */
[----:B-1----:R-:W-:Y:S01]  /*0090*/  IMAD.SHL.U32 R0, R0, 0x2, RZ ;  /* 0x0000000200007824 */ /* 0x002fe200078e00ff */
[----:B---3--:R-:W-:-:S04]  /*00a0*/  SHF.R.S32.HI R3, RZ, 0x17, R5 ;  /* 0x00000017ff037819 */ /* 0x008fc80000011405 */
[----:B------:R-:W-:Y:S02]  /*00b0*/  LOP3.LUT R0, R0, 0xfe, RZ, 0xc0, !PT ;  /* 0x000000fe00007812 */ /* 0x000fe400078ec0ff */
[----:B------:R-:W-:-:S03]  /*00c0*/  SGXT R3, R3, 0x1 ;  /* 0x000000010303781a */ /* 0x000fc60000000200 */
[----:B------:R-:W-:Y:S02]  /*00d0*/  IMAD R0, R5, 0x100, R0 ;  /* 0x0000010005007824 */ /* 0x000fe400078e0200 */
[----:B------:R-:W1:Y:S03]  /*00e0*/  LDC.64 R4, c[0x0][0x218] ;  /* 0x00008600ff047b82 */ /* 0x000e660000000a00 */
[----:B------:R-:W-:-:S04]  /*00f0*/  LEA.HI R3, R3, R0, RZ, 0x8 ;  /* 0x0000000003037211 */ /* 0x000fc800078f40ff */
[----:B------:R-:W-:-:S04]  /*0100*/  SHF.R.S32.HI R3, RZ, 0x8, R3 ;  /* 0x00000008ff037819 */ /* 0x000fc80000011403 */
[----:B------:R-:W-:-:S04]  /*0110*/  LEA.HI R2, R3, R3, RZ, 0x5 ;  /* 0x0000000303027211 */ /* 0x000fc800078f28ff */
[----:B------:R-:W-:-:S05]  /*0120*/  LOP3.LUT R2, R2, 0xffffffe0, RZ, 0xc0, !PT ;  /* 0xffffffe002027812 */ /* 0x000fca00078ec0ff */
[----:B------:R-:W-:Y:S02]  /*0130*/  IMAD.IADD R13, R3, 0x1, -R2 ;  /* 0x00000001030d7824 */ /* 0x000fe400078e0a02 */
[----:B------:R-:W3:Y:S02]  /*0140*/  LDC.64 R2, c[0x0][0x210] ;  /* 0x00008400ff027b82 */ /* 0x000ee40000000a00 */
[----:B--2---:R-:W-:-:S06]  /*0150*/  IMAD.WIDE R6, R13, 0x4, R6 ;  /* 0x000000040d067825 */ /* 0x004fcc00078e0206 */
[----:B------:R-:W2:Y:S01]  /*0160*/  LDG.E.EL R6, desc[UR4][R6.64] ;  /* 0x0000000406067981 */ /* 0x000ea2000c2e1900 */
[----:B-1----:R-:W-:-:S06]  /*0170*/  IMAD.WIDE R4, R13, 0x4, R4 ;  /* 0x000000040d047825 */ /* 0x002fcc00078e0204 */
[----:B------:R-:W2:Y:S01]  /*0180*/  LDG.E.EL R4, desc[UR4][R4.64] ;  /* 0x0000000404047981 */ /* 0x000ea2000c2e1900 */
[----:B---3--:R-:W-:-:S06]  /*0190*/  IMAD.WIDE R2, R0, 0x4, R2 ;  /* 0x0000000400027825 */ /* 0x008fcc00078e0202 */
[----:B------:R-:W3:Y:S01]  /*01a0*/  LDG.E.64 R2, desc[UR4][R2.64] ;  /* 0x0000000402027981 */ /* 0x000ee2000c1e1b00 */
[----:B----4-:R-:W-:-:S04]  /*01b0*/  IMAD.WIDE R8, R13, 0x4, R8 ;  /* 0x000000040d087825 */ /* 0x010fc800078e0208 */
[----:B-----5:R-:W-:Y:S02]  /*01c0*/  IMAD.WIDE R10, R13, 0x4, R10 ;  /* 0x000000040d0a7825 */ /* 0x020fe400078e020a */
[----:B------:R-:W4:Y:S04]  /*01d0*/  LDG.E.EL R8, desc[UR4][R8.64] ;  /* 0x0000000408087981 */ /* 0x000f28000c2e1900 */
[----:B------:R-:W4:Y:S01]  /*01e0*/  LDG.E.EL R11, desc[UR4][R10.64] ;  /* 0x000000040a0b7981 */ /* 0x000f22000c2e1900 */
[----:B--2---:R-:W-:-:S04]  /*01f0*/  FADD R6, R6, 9.9999997473787516356e-06 ;  /* 0x3727c5ac06067421 */ /* 0x004fc80000000000 */
[----:B------:R-:W1:Y:S02]  /*0200*/  MUFU.SQRT R7, R6 ;  /* 0x0000000600077308 */ /* 0x000e640000002000 */
[C---:B-1----:R-:W-:Y:S02]  /*0210*/  FSETP.GT.AND P0, PT, R7.reuse, 8.50705917302346158658e+37, PT ;  /* 0x7e8000000700780b */ /* 0x042fe40003f04000 */
[----:B------:R-:W-:-:S11]  /*0220*/  FSETP.GEU.AND P1, PT, R7, 1.175494350822287508e-38, PT ;  /* 0x008000000700780b */ /* 0x000fd60003f2e000 */
[----:B------:R-:W-:-:S04]  /*0230*/  @P0 FMUL R7, R7, 0.25 ;  /* 0x3e80000007070820 */ /* 0x000fc80000400000 */
[----:B------:R-:W-:-:S06]  /*0240*/  @!P1 FMUL R7, R7, 16777216 ;  /* 0x4b80000007079820 */ /* 0x000fcc0000400000 */
[----:B------:R-:W1:Y:S01]  /*0250*/  MUFU.RCP R7, R7 ;  /* 0x0000000700077308 */ /* 0x000e620000001000 */
[----:B------:R-:W-:Y:S01]  /*0260*/  FSEL R12, R12, 1, P0 ;  /* 0x3f8000000c0c7808 */ /* 0x000fe20000000000 */
[----:B---3--:R-:W-:-:S04]  /*0270*/  FADD R5, R2, -R4 ;  /* 0x8000000402057221 */ /* 0x008fc80000000000 */
[----:B------:R-:W-:Y:S01]  /*0280*/  @!P1 FMUL R12, R12, 16777216 ;  /* 0x4b8000000c0c9820 */ /* 0x000fe20000400000 */
[----:B------:R-:W-:Y:S02]  /*0290*/  FADD R4, R3, -R4 ;  /* 0x8000000403047221 */ /* 0x000fe40000000000 */
[----:B------:R-:W2:Y:S01]  /*02a0*/  LDC.64 R2, c[0x0][0x238] ;  /* 0x00008e00ff027b82 */ /* 0x000ea20000000a00 */
[----:B-1----:R-:W-:-:S04]  /*02b0*/  FMUL R12, R7, R12 ;  /* 0x0000000c070c7220 */ /* 0x002fc80000400000 */
[-C--:B------:R-:W-:Y:S01]  /*02c0*/  FMUL R5, R5, R12.reuse ;  /* 0x0000000c05057220 */ /* 0x080fe20000400000 */
[----:B------:R-:W-:-:S03]  /*02d0*/  FMUL R4, R4, R12 ;  /* 0x0000000c04047220 */ /* 0x000fc60000400000 */
[C-C-:B----4-:R-:W-:Y:S01]  /*02e0*/  FFMA R5, R8.reuse, R5, R11.reuse ;  /* 0x0000000508057223 */ /* 0x150fe2000000000b */
[----:B------:R-:W-:-:S04]  /*02f0*/  FFMA R4, R8, R4, R11 ;  /* 0x0000000408047223 */ /* 0x000fc8000000000b */
[C---:B------:R-:W-:Y:S02]  /*0300*/  FSETP.GTU.AND P0, PT, R5.reuse, RZ, PT ;  /* 0x000000ff0500720b */ /* 0x040fe40003f0c000 */
[C---:B------:R-:W-:Y:S02]  /*0310*/  FSETP.GTU.AND P1, PT, R4.reuse, RZ, PT ;  /* 0x000000ff0400720b */ /* 0x040fe40003f2c000 */
[----:B------:R-:W-:Y:S02]  /*0320*/  FSEL R6, R5, RZ, P0 ;  /* 0x000000ff05067208 */ /* 0x000fe40000000000 */
[----:B------:R-:W-:Y:S02]  /*0330*/  FSEL R7, R4, RZ, P1 ;  /* 0x000000ff04077208 */ /* 0x000fe40000800000 */
[----:B------:R-:W-:Y:S02]  /*0340*/  FSETP.GEU.AND P3, PT, R6, 6, PT ;  /* 0x40c000000600780b */ /* 0x000fe40003f6e000 */
[----:B------:R-:W-:-:S02]  /*0350*/  FSETP.GEU.AND P2, PT, R7, 6, PT ;  /* 0x40c000000700780b */ /* 0x000fc40003f4e000 */
[----:B------:R-:W-:Y:S02]  /*0360*/  FSETP.GE.OR P0, PT, R5, 6, !P0 ;  /* 0x40c000000500780b */ /* 0x000fe40004706400 */
[----:B------:R-:W-:Y:S02]  /*0370*/  FSETP.GE.OR P1, PT, R4, 6, !P1 ;  /* 0x40c000000400780b */ /* 0x000fe40004f26400 */
[----:B------:R-:W-:Y:S02]  /*0380*/  FSETP.NAN.AND P4, PT, R6, R6, PT ;  /* 0x000000060600720b */ /* 0x000fe40003f88000 */
[----:B------:R-:W-:Y:S02]  /*0390*/  FSETP.NAN.AND P5, PT, R7, R7, PT ;  /* 0x000000070700720b */ /* 0x000fe40003fa8000 */
[----:B------:R-:W-:Y:S02]  /*03a0*/  SEL R8, RZ, 0x1, !P0 ;  /* 0x00000001ff087807 */ /* 0x000fe40004000000 */
[----:B------:R-:W-:-:S02]  /*03b0*/  SEL R9, RZ, 0x100, !P1 ;  /* 0x00000100ff097807 */ /* 0x000fc40004800000 */
[----:B------:R-:W-:Y:S01]  /*03c0*/  IADD3 R4, P6, R0, UR6, RZ ;  /* 0x0000000600047c10 */ /* 0x000fe2000ffde0ff */
[----:B--2---:R-:W-:Y:S01]  /*03d0*/  IMAD.WIDE R2, R0, 0x4, R2 ;  /* 0x0000000400027825 */ /* 0x004fe200078e0202 */
[----:B------:R-:W-:Y:S02]  /*03e0*/  @P3 SEL R6, R6, 0x40c00000, P4 ;  /* 0x40c0000006063807 */ /* 0x000fe40002000000 */
[----:B------:R-:W-:Y:S01]  /*03f0*/  @P2 SEL R7, R7, 0x40c00000, P5 ;  /* 0x40c0000007072807 */ /* 0x000fe20002800000 */
[----:B------:R-:W-:Y:S01]  /*0400*/  IMAD.IADD R9, R8, 0x1, R9 ;  /* 0x0000000108097824 */ /* 0x000fe200078e0209 */
[----:B------:R-:W-:-:S03]  /*0410*/  LEA.HI.X.SX32 R5, R0, UR7, 0x1, P6 ;  /* 0x0000000700057c11 */ /* 0x000fc6000b0f0eff */
[----:B------:R-:W-:Y:S04]  /*0420*/  STG.E.64 desc[UR4][R2.64], R6 ;  /* 0x0000000602007986 */ /* 0x000fe8000c101b04 */
[----:B------:R-:W-:Y:S01]  /*0430*/  STG.E.U16 desc[UR4][R4.64], R9 ;  /* 0x0000000904007986 */ /* 0x000fe2000c101504 */
[----:B------:R-:W-:Y:S05]  /*0440*/  EXIT ;  /* 0x000000000000794d */ /* 0x000fea0003800000 */
.L_x_0:
[----:B------:R-:W-:-:S00]  /*0450*/  BRA `(.L_x_0) ;  /* 0xfffffffc00fc7947 */ /* 0x000fc0000383ffff */
[----:B------:R-:W-:-:S00]  /*0460*/  NOP ;  /* 0x0000000000007918 */ /* 0x000fc00000000000 */
        /* <DEDUP_REMOVED lines=9> */
.L_x_1:


//--------------------- .nv.global.init           --------------------------
	.section	.nv.global.init,"aw",@progbits
.nv.global.init:
	.type		_$_str,@object
	.size		_$_str,(_$_str_$_2 - _$_str)
_$_str:
        /*0000*/ 	.byte	0x5f, 0x5f, 0x43, 0x55, 0x44, 0x41, 0x5f, 0x46, 0x54, 0x5a, 0x00
	.type		_$_str_$_2,@object
	.size		_$_str_$_2,(.L_1 - _$_str_$_2)
_$_str_$_2:
        /*000b*/ 	.byte	0x5f, 0x5f, 0x43, 0x55, 0x44, 0x41, 0x5f, 0x50, 0x52, 0x45, 0x43, 0x5f, 0x53, 0x51, 0x52, 0x54
        /*001b*/ 	.byte	0x00
.L_1:


//--------------------- .nv.constant0.triton_poi_fused__native_batch_norm_legit_no_training_hardtanh_hardtanh_backward_19 --------------------------
	.section	.nv.constant0.triton_poi_fused__native_batch_norm_legit_no_training_hardtanh_hardtanh_backward_19,"a",@progbits
	.sectionflags	@""
	.align	4
.nv.constant0.triton_poi_fused__native_batch_norm_legit_no_training_hardtanh_hardtanh_backward_19:
	.zero		588
